//
// Generated by NVIDIA NVVM Compiler
//
// Compiler Build ID: CL-36424714
// Cuda compilation tools, release 13.0, V13.0.88
// Based on NVVM 20.0.0
//

.version 9.0
.target sm_100
.address_size 64

	// .globl	_Z12tiny_defaultv
.extern .func  (.param .b32 func_retval0) vprintf
(
	.param .b64 vprintf_param_0,
	.param .b64 vprintf_param_1
)
;
.global .align 1 .b8 $str[28] = {91, 100, 101, 102, 97, 117, 108, 116, 32, 115, 116, 114, 101, 97, 109, 93, 32, 116, 104, 114, 101, 97, 100, 32, 37, 100, 10};
.global .align 1 .b8 $str$1[25] = {91, 119, 111, 114, 107, 101, 114, 32, 37, 100, 93, 32, 98, 108, 111, 99, 107, 32, 115, 116, 97, 114, 116, 10};
.global .align 1 .b8 $str$2[23] = {91, 119, 111, 114, 107, 101, 114, 32, 37, 100, 93, 32, 98, 108, 111, 99, 107, 32, 101, 110, 100, 10};

.visible .entry _Z12tiny_defaultv()
{
	.local .align 8 .b8 	__local_depot0[8];
	.reg .b64 	%SP;
	.reg .b64 	%SPL;
	.reg .b32 	%r<4>;
	.reg .b64 	%rd<5>;

	mov.u64 	%SPL, __local_depot0;
	cvta.local.u64 	%SP, %SPL;
	add.u64 	%rd1, %SP, 0;
	add.u64 	%rd2, %SPL, 0;
	mov.u32 	%r1, %tid.x;
	st.local.u32 	[%rd2], %r1;
	mov.u64 	%rd3, $str;
	cvta.global.u64 	%rd4, %rd3;
	{ // callseq 0, 0
	.param .b64 param0;
	st.param.b64 	[param0], %rd4;
	.param .b64 param1;
	st.param.b64 	[param1], %rd1;
	.param .b32 retval0;
	call.uni (retval0), 
	vprintf, 
	(
	param0, 
	param1
	);
	ld.param.b32 	%r2, [retval0];
	} // callseq 0
	ret;

}
	// .globl	_Z6workerPfi
.visible .entry _Z6workerPfi(
	.param .u64 .ptr .align 1 _Z6workerPfi_param_0,
	.param .u32 _Z6workerPfi_param_1
)
{
	.local .align 8 .b8 	__local_depot1[8];
	.reg .b64 	%SP;
	.reg .b64 	%SPL;
	.reg .pred 	%p<4>;
	.reg .b32 	%r<12>;
	.reg .b32 	%f<68>;
	.reg .b64 	%rd<14>;

	mov.u64 	%SPL, __local_depot1;
	cvta.local.u64 	%SP, %SPL;
	ld.param.u64 	%rd3, [_Z6workerPfi_param_0];
	ld.param.u32 	%r4, [_Z6workerPfi_param_1];
	add.u64 	%rd4, %SP, 0;
	add.u64 	%rd1, %SPL, 0;
	mov.u32 	%r1, %tid.x;
	setp.ne.s32 	%p1, %r1, 0;
	@%p1 bra 	$L__BB1_2;
	st.local.u32 	[%rd1], %r4;
	mov.u64 	%rd5, $str$1;
	cvta.global.u64 	%rd6, %rd5;
	{ // callseq 1, 0
	.param .b64 param0;
	st.param.b64 	[param0], %rd6;
	.param .b64 param1;
	st.param.b64 	[param1], %rd4;
	.param .b32 retval0;
	call.uni (retval0), 
	vprintf, 
	(
	param0, 
	param1
	);
	ld.param.b32 	%r5, [retval0];
	} // callseq 1
$L__BB1_2:
	cvta.to.global.u64 	%rd8, %rd3;
	shl.b32 	%r8, %r1, 2;
	cvt.u64.u32 	%rd9, %r8;
	and.b64  	%rd10, %rd9, 1020;
	add.s64 	%rd2, %rd8, %rd10;
	ld.global.f32 	%f67, [%rd2];
	mov.b32 	%r11, 0;
$L__BB1_3:
	add.f32 	%f4, %f67, 0f3F800000;
	add.f32 	%f5, %f4, 0f3F800000;
	add.f32 	%f6, %f5, 0f3F800000;
	add.f32 	%f7, %f6, 0f3F800000;
	add.f32 	%f8, %f7, 0f3F800000;
	add.f32 	%f9, %f8, 0f3F800000;
	add.f32 	%f10, %f9, 0f3F800000;
	add.f32 	%f11, %f10, 0f3F800000;
	add.f32 	%f12, %f11, 0f3F800000;
	add.f32 	%f13, %f12, 0f3F800000;
	add.f32 	%f14, %f13, 0f3F800000;
	add.f32 	%f15, %f14, 0f3F800000;
	add.f32 	%f16, %f15, 0f3F800000;
	add.f32 	%f17, %f16, 0f3F800000;
	add.f32 	%f18, %f17, 0f3F800000;
	add.f32 	%f19, %f18, 0f3F800000;
	add.f32 	%f20, %f19, 0f3F800000;
	add.f32 	%f21, %f20, 0f3F800000;
	add.f32 	%f22, %f21, 0f3F800000;
	add.f32 	%f23, %f22, 0f3F800000;
	add.f32 	%f24, %f23, 0f3F800000;
	add.f32 	%f25, %f24, 0f3F800000;
	add.f32 	%f26, %f25, 0f3F800000;
	add.f32 	%f27, %f26, 0f3F800000;
	add.f32 	%f28, %f27, 0f3F800000;
	add.f32 	%f29, %f28, 0f3F800000;
	add.f32 	%f30, %f29, 0f3F800000;
	add.f32 	%f31, %f30, 0f3F800000;
	add.f32 	%f32, %f31, 0f3F800000;
	add.f32 	%f33, %f32, 0f3F800000;
	add.f32 	%f34, %f33, 0f3F800000;
	add.f32 	%f35, %f34, 0f3F800000;
	add.f32 	%f36, %f35, 0f3F800000;
	add.f32 	%f37, %f36, 0f3F800000;
	add.f32 	%f38, %f37, 0f3F800000;
	add.f32 	%f39, %f38, 0f3F800000;
	add.f32 	%f40, %f39, 0f3F800000;
	add.f32 	%f41, %f40, 0f3F800000;
	add.f32 	%f42, %f41, 0f3F800000;
	add.f32 	%f43, %f42, 0f3F800000;
	add.f32 	%f44, %f43, 0f3F800000;
	add.f32 	%f45, %f44, 0f3F800000;
	add.f32 	%f46, %f45, 0f3F800000;
	add.f32 	%f47, %f46, 0f3F800000;
	add.f32 	%f48, %f47, 0f3F800000;
	add.f32 	%f49, %f48, 0f3F800000;
	add.f32 	%f50, %f49, 0f3F800000;
	add.f32 	%f51, %f50, 0f3F800000;
	add.f32 	%f52, %f51, 0f3F800000;
	add.f32 	%f53, %f52, 0f3F800000;
	add.f32 	%f54, %f53, 0f3F800000;
	add.f32 	%f55, %f54, 0f3F800000;
	add.f32 	%f56, %f55, 0f3F800000;
	add.f32 	%f57, %f56, 0f3F800000;
	add.f32 	%f58, %f57, 0f3F800000;
	add.f32 	%f59, %f58, 0f3F800000;
	add.f32 	%f60, %f59, 0f3F800000;
	add.f32 	%f61, %f60, 0f3F800000;
	add.f32 	%f62, %f61, 0f3F800000;
	add.f32 	%f63, %f62, 0f3F800000;
	add.f32 	%f64, %f63, 0f3F800000;
	add.f32 	%f65, %f64, 0f3F800000;
	add.f32 	%f66, %f65, 0f3F800000;
	add.f32 	%f67, %f66, 0f3F800000;
	add.s32 	%r11, %r11, 64;
	setp.ne.s32 	%p2, %r11, 10000000;
	@%p2 bra 	$L__BB1_3;
	setp.ne.s32 	%p3, %r1, 0;
	st.global.f32 	[%rd2], %f67;
	@%p3 bra 	$L__BB1_6;
	st.local.u32 	[%rd1], %r4;
	mov.u64 	%rd11, $str$2;
	cvta.global.u64 	%rd12, %rd11;
	{ // callseq 2, 0
	.param .b64 param0;
	st.param.b64 	[param0], %rd12;
	.param .b64 param1;
	st.param.b64 	[param1], %rd4;
	.param .b32 retval0;
	call.uni (retval0), 
	vprintf, 
	(
	param0, 
	param1
	);
	ld.param.b32 	%r9, [retval0];
	} // callseq 2
$L__BB1_6:
	ret;

}


// ===== COMPILED SASS (sm_100) =====

	.target	sm_100

	.elftype	@"ET_EXEC"


//--------------------- .note.nv.tkinfo           --------------------------
	.section	.note.nv.tkinfo,"",@"SHT_NOTE"
	.sectionflags	@"SHF_NOTE_NV_TKINFO"
	.tkinfo
        /*0018*/ 	.word	0x00000002
        /*0030*/ 	.string	""
        /*0030*/ 	.string	"ptxas"
        /*0030*/ 	.string	"Cuda compilation tools, release 13.0, V13.0.88"
        /*0030*/ 	.string	"Build cuda_13.0.r13.0/compiler.36424714_0"
        /*0030*/ 	.string	"-arch sm_100 -m 64 "



//--------------------- .note.nv.cuinfo           --------------------------
	.section	.note.nv.cuinfo,"",@"SHT_NOTE"
	.sectionflags	@"SHF_NOTE_NV_CUINFO"
        /*0018*/ 	.short	0x0002
        /*001a*/ 	.short	0x0064
        /*001c*/ 	.short	0x0082
	.zero		2


//--------------------- .nv.info                  --------------------------
	.section	.nv.info,"",@"SHT_CUDA_INFO"
	.align	4


	//----- nvinfo : EIATTR_REGCOUNT
	.align		4
        /*0000*/ 	.byte	0x04, 0x2f
        /*0002*/ 	.short	(.L_4 - .L_3)
	.align		4
.L_3:
        /*0004*/ 	.word	index@(_Z12tiny_defaultv)
        /*0008*/ 	.word	0x00000018


	//----- nvinfo : EIATTR_FRAME_SIZE
	.align		4
.L_4:
        /*000c*/ 	.byte	0x04, 0x11
        /*000e*/ 	.short	(.L_6 - .L_5)
	.align		4
.L_5:
        /*0010*/ 	.word	index@(_Z12tiny_defaultv)
        /*0014*/ 	.word	0x00000008


	//----- nvinfo : EIATTR_REGCOUNT
	.align		4
.L_6:
        /*0018*/ 	.byte	0x04, 0x2f
        /*001a*/ 	.short	(.L_8 - .L_7)
	.align		4
.L_7:
        /*001c*/ 	.word	index@(_Z6workerPfi)
        /*0020*/ 	.word	0x00000018


	//----- nvinfo : EIATTR_FRAME_SIZE
	.align		4
.L_8:
        /*0024*/ 	.byte	0x04, 0x11
        /*0026*/ 	.short	(.L_10 - .L_9)
	.align		4
.L_9:
        /*0028*/ 	.word	index@(_Z6workerPfi)
        /*002c*/ 	.word	0x00000008


	//----- nvinfo : EIATTR_MIN_STACK_SIZE
	.align		4
.L_10:
        /*0030*/ 	.byte	0x04, 0x12
        /*0032*/ 	.short	(.L_12 - .L_11)
	.align		4
.L_11:
        /*0034*/ 	.word	index@(_Z6workerPfi)
        /*0038*/ 	.word	0x00000008


	//----- nvinfo : EIATTR_MIN_STACK_SIZE
	.align		4
.L_12:
        /*003c*/ 	.byte	0x04, 0x12
        /*003e*/ 	.short	(.L_14 - .L_13)
	.align		4
.L_13:
        /*0040*/ 	.word	index@(_Z12tiny_defaultv)
        /*0044*/ 	.word	0x00000008
.L_14:


//--------------------- .nv.compat                --------------------------
	.section	.nv.compat,"",@"SHT_CUDA_COMPAT_INFO"
	.align	4
        /*0000*/ 	.byte	0x02, 0x09, 0x00, 0x00, 0x02, 0x02, 0x01, 0x00, 0x02, 0x05, 0x05, 0x00, 0x03, 0x07, 0x01, 0x01
        /*0010*/ 	.byte	0x02, 0x03, 0x00, 0x00, 0x02, 0x06, 0x01, 0x00, 0x04, 0x0b, 0x08, 0x00, 0x09, 0x00, 0x00, 0x00
        /*0020*/ 	.byte	0x00, 0x00, 0x00, 0x00


//--------------------- .nv.info._Z6workerPfi     --------------------------
	.section	.nv.info._Z6workerPfi,"",@"SHT_CUDA_INFO"
	.sectionflags	@""
	.align	4


	//----- nvinfo : EIATTR_CUDA_API_VERSION
	.align		4
        /*0000*/ 	.byte	0x04, 0x37
        /*0002*/ 	.short	(.L_16 - .L_15)
.L_15:
        /*0004*/ 	.word	0x00000082


	//----- nvinfo : EIATTR_KPARAM_INFO
	.align		4
.L_16:
        /*0008*/ 	.byte	0x04, 0x17
        /*000a*/ 	.short	(.L_18 - .L_17)
.L_17:
        /*000c*/ 	.word	0x00000000
        /*0010*/ 	.short	0x0001
        /*0012*/ 	.short	0x0008
        /*0014*/ 	.byte	0x00, 0xf0, 0x11, 0x00


	//----- nvinfo : EIATTR_KPARAM_INFO
	.align		4
.L_18:
        /*0018*/ 	.byte	0x04, 0x17
        /*001a*/ 	.short	(.L_20 - .L_19)
.L_19:
        /*001c*/ 	.word	0x00000000
        /*0020*/ 	.short	0x0000
        /*0022*/ 	.short	0x0000
        /*0024*/ 	.byte	0x00, 0xf5, 0x21, 0x00


	//----- nvinfo : EIATTR_SPARSE_MMA_MASK
	.align		4
.L_20:
        /*0028*/ 	.byte	0x03, 0x50
        /*002a*/ 	.short	0x0000


	//----- nvinfo : EIATTR_MAXREG_COUNT
	.align		4
        /*002c*/ 	.byte	0x03, 0x1b
        /*002e*/ 	.short	0x00ff


	//----- nvinfo : EIATTR_EXTERNS
	.align		4
        /*0030*/ 	.byte	0x04, 0x0f
        /*0032*/ 	.short	(.L_22 - .L_21)


	//   ....[0]....
	.align		4
.L_21:
        /*0034*/ 	.word	index@(vprintf)


	//----- nvinfo : EIATTR_MERCURY_ISA_VERSION
	.align		4
.L_22:
        /*0038*/ 	.byte	0x03, 0x5f
        /*003a*/ 	.short	0x0101


	//----- nvinfo : EIATTR_VRC_CTA_INIT_COUNT
	.align		4
        /*003c*/ 	.byte	0x02, 0x4a
	.zero		1
	.zero		1


	//----- nvinfo : EIATTR_SYSCALL_OFFSETS
	.align		4
        /*0040*/ 	.byte	0x04, 0x46
        /*0042*/ 	.short	(.L_24 - .L_23)


	//   ....[0]....
.L_23:
        /*0044*/ 	.word	0x00000150


	//   ....[1]....
        /*0048*/ 	.word	0x00001700


	//----- nvinfo : EIATTR_EXIT_INSTR_OFFSETS
	.align		4
.L_24:
        /*004c*/ 	.byte	0x04, 0x1c
        /*004e*/ 	.short	(.L_26 - .L_25)


	//   ....[0]....
.L_25:
        /*0050*/ 	.word	0x00001650


	//   ....[1]....
        /*0054*/ 	.word	0x00001710


	//----- nvinfo : EIATTR_CRS_STACK_SIZE
	.align		4
.L_26:
        /*0058*/ 	.byte	0x04, 0x1e
        /*005a*/ 	.short	(.L_28 - .L_27)
.L_27:
        /*005c*/ 	.word	0x00000000


	//----- nvinfo : EIATTR_CBANK_PARAM_SIZE
	.align		4
.L_28:
        /*0060*/ 	.byte	0x03, 0x19
        /*0062*/ 	.short	0x000c


	//----- nvinfo : EIATTR_PARAM_CBANK
	.align		4
        /*0064*/ 	.byte	0x04, 0x0a
        /*0066*/ 	.short	(.L_30 - .L_29)
	.align		4
.L_29:
        /*0068*/ 	.word	index@(.nv.constant0._Z6workerPfi)
        /*006c*/ 	.short	0x0380
        /*006e*/ 	.short	0x000c


	//----- nvinfo : EIATTR_SW_WAR
	.align		4
.L_30:
        /*0070*/ 	.byte	0x04, 0x36
        /*0072*/ 	.short	(.L_32 - .L_31)
.L_31:
        /*0074*/ 	.word	0x00000008
.L_32:


//--------------------- .nv.info._Z12tiny_defaultv --------------------------
	.section	.nv.info._Z12tiny_defaultv,"",@"SHT_CUDA_INFO"
	.sectionflags	@""
	.align	4


	//----- nvinfo : EIATTR_CUDA_API_VERSION
	.align		4
        /*0000*/ 	.byte	0x04, 0x37
        /*0002*/ 	.short	(.L_34 - .L_33)
.L_33:
        /*0004*/ 	.word	0x00000082


	//----- nvinfo : EIATTR_SPARSE_MMA_MASK
	.align		4
.L_34:
        /*0008*/ 	.byte	0x03, 0x50
        /*000a*/ 	.short	0x0000


	//----- nvinfo : EIATTR_MAXREG_COUNT
	.align		4
        /*000c*/ 	.byte	0x03, 0x1b
        /*000e*/ 	.short	0x00ff


	//----- nvinfo : EIATTR_EXTERNS
	.align		4
        /*0010*/ 	.byte	0x04, 0x0f
        /*0012*/ 	.short	(.L_36 - .L_35)


	//   ....[0]....
	.align		4
.L_35:
        /*0014*/ 	.word	index@(vprintf)


	//----- nvinfo : EIATTR_MERCURY_ISA_VERSION
	.align		4
.L_36:
        /*0018*/ 	.byte	0x03, 0x5f
        /*001a*/ 	.short	0x0101


	//----- nvinfo : EIATTR_VRC_CTA_INIT_COUNT
	.align		4
        /*001c*/ 	.byte	0x02, 0x4a
	.zero		1
	.zero		1


	//----- nvinfo : EIATTR_SYSCALL_OFFSETS
	.align		4
        /*0020*/ 	.byte	0x04, 0x46
        /*0022*/ 	.short	(.L_38 - .L_37)


	//   ....[0]....
.L_37:
        /*0024*/ 	.word	0x000000e0


	//----- nvinfo : EIATTR_EXIT_INSTR_OFFSETS
	.align		4
.L_38:
        /*0028*/ 	.byte	0x04, 0x1c
        /*002a*/ 	.short	(.L_40 - .L_39)


	//   ....[0]....
.L_39:
        /*002c*/ 	.word	0x000000f0


	//----- nvinfo : EIATTR_SW_WAR
	.align		4
.L_40:
        /*0030*/ 	.byte	0x04, 0x36
        /*0032*/ 	.short	(.L_42 - .L_41)
.L_41:
        /*0034*/ 	.word	0x00000008
.L_42:


//--------------------- .nv.callgraph             --------------------------
	.section	.nv.callgraph,"",@"SHT_CUDA_CALLGRAPH"
	.align	4
	.sectionentsize	8
	.align		4
        /*0000*/ 	.word	0x00000000
	.align		4
        /*0004*/ 	.word	0xffffffff
	.align		4
        /*0008*/ 	.word	index@(_Z6workerPfi)
	.align		4
        /*000c*/ 	.word	index@(vprintf)
	.align		4
        /*0010*/ 	.word	index@(_Z12tiny_defaultv)
	.align		4
        /*0014*/ 	.word	index@(vprintf)
	.align		4
        /*0018*/ 	.word	0x00000000
	.align		4
        /*001c*/ 	.word	0xfffffffe
	.align		4
        /*0020*/ 	.word	0x00000000
	.align		4
        /*0024*/ 	.word	0xfffffffd
	.align		4
        /*0028*/ 	.word	0x00000000
	.align		4
        /*002c*/ 	.word	0xfffffffc


//--------------------- .nv.constant4             --------------------------
	.section	.nv.constant4,"a",@progbits
	.align	8
	.align		8
.nv.constant4:
        /*0000*/ 	.dword	vprintf
	.align		8
        /*0008*/ 	.dword	$str
	.align		8
        /*0010*/ 	.dword	$str$1
	.align		8
        /*0018*/ 	.dword	$str$2


//--------------------- .text._Z6workerPfi        --------------------------
	.section	.text._Z6workerPfi,"ax",@progbits
	.align	128
        .global         _Z6workerPfi
        .type           _Z6workerPfi,@function
        .size           _Z6workerPfi,(.L_x_8 - _Z6workerPfi)
        .other          _Z6workerPfi,@"STO_CUDA_ENTRY STV_DEFAULT"
_Z6workerPfi:
.text._Z6workerPfi:
[----:B------:R-:W0:Y:S01]  /*0000*/  LDC R1, c[0x0][0x37c] ;  /* 0x0000df00ff017b82 */ /* 0x000e220000000800 */
[----:B------:R-:W1:Y:S01]  /*0010*/  S2R R17, SR_TID.X ;  /* 0x0000000000117919 */ /* 0x000e620000002100 */
[----:B------:R-:W2:Y:S01]  /*0020*/  LDCU UR4, c[0x0][0x2f8] ;  /* 0x00005f00ff0477ac */ /* 0x000ea20008000800 */
[----:B0-----:R-:W-:Y:S01]  /*0030*/  IADD3 R1, PT, PT, R1, -0x8, RZ ;  /* 0xfffffff801017810 */ /* 0x001fe20007ffe0ff */
[----:B------:R-:W-:Y:S01]  /*0040*/  BSSY.RECONVERGENT B6, `(.L_x_0) ;  /* 0x0000012000067945 */ /* 0x000fe20003800200 */
[----:B------:R-:W0:Y:S01]  /*0050*/  LDCU UR5, c[0x0][0x2fc] ;  /* 0x00005f80ff0577ac */ /* 0x000e220008000800 */
[----:B------:R-:W3:Y:S01]  /*0060*/  LDCU.64 UR36, c[0x0][0x358] ;  /* 0x00006b00ff2477ac */ /* 0x000ee20008000a00 */
[----:B--2---:R-:W-:-:S04]  /*0070*/  IADD3 R16, P1, PT, R1, UR4, RZ ;  /* 0x0000000401107c10 */ /* 0x004fc8000ff3e0ff */
[----:B0-----:R-:W-:Y:S02]  /*0080*/  IADD3.X R2, PT, PT, RZ, UR5, RZ, P1, !PT ;  /* 0x00000005ff027c10 */ /* 0x001fe40008ffe4ff */
[----:B-1----:R-:W-:-:S13]  /*0090*/  ISETP.NE.AND P0, PT, R17, RZ, PT ;  /* 0x000000ff1100720c */ /* 0x002fda0003f05270 */
[----:B---3--:R-:W-:Y:S05]  /*00a0*/  @P0 BRA `(.L_x_1) ;  /* 0x00000000002c0947 */ /* 0x008fea0003800000 */
[----:B------:R-:W0:Y:S01]  /*00b0*/  LDC R10, c[0x0][0x388] ;  /* 0x0000e200ff0a7b82 */ /* 0x000e220000000800 */
[----:B------:R-:W-:Y:S01]  /*00c0*/  MOV R0, 0x0 ;  /* 0x0000000000007802 */ /* 0x000fe20000000f00 */
[----:B------:R-:W1:Y:S01]  /*00d0*/  LDCU.64 UR4, c[0x4][0x10] ;  /* 0x01000200ff0477ac */ /* 0x000e620008000a00 */
[----:B------:R-:W-:Y:S02]  /*00e0*/  MOV R6, R16 ;  /* 0x0000001000067202 */ /* 0x000fe40000000f00 */
[----:B------:R-:W-:-:S03]  /*00f0*/  MOV R7, R2 ;  /* 0x0000000200077202 */ /* 0x000fc60000000f00 */
[----:B------:R2:W3:Y:S01]  /*0100*/  LDC.64 R8, c[0x4][R0] ;  /* 0x0100000000087b82 */ /* 0x0004e20000000a00 */
[----:B-1----:R-:W-:Y:S02]  /*0110*/  MOV R4, UR4 ;  /* 0x0000000400047c02 */ /* 0x002fe40008000f00 */
[----:B------:R-:W-:Y:S01]  /*0120*/  MOV R5, UR5 ;  /* 0x0000000500057c02 */ /* 0x000fe20008000f00 */
[----:B0-----:R2:W-:Y:S06]  /*0130*/  STL [R1], R10 ;  /* 0x0000000a01007387 */ /* 0x0015ec0000100800 */
[----:B------:R-:W-:-:S07]  /*0140*/  LEPC R20, `(.L_x_1) ;  /* 0x000000001014794e */ /* 0x000fce0000000000 */
[----:B--23--:R-:W-:Y:S05]  /*0150*/  CALL.ABS.NOINC R8 ;  /* 0x0000000008007343 */ /* 0x00cfea0003c00000 */
.L_x_1:
[----:B------:R-:W-:Y:S05]  /*0160*/  BSYNC.RECONVERGENT B6 ;  /* 0x0000000000067941 */ /* 0x000fea0003800200 */
.L_x_0:
[----:B------:R-:W0:Y:S01]  /*0170*/  LDCU.64 UR4, c[0x0][0x380] ;  /* 0x00007000ff0477ac */ /* 0x000e220008000a00 */
[----:B------:R-:W-:-:S04]  /*0180*/  SHF.L.U32 R0, R17, 0x2, RZ ;  /* 0x0000000211007819 */ /* 0x000fc800000006ff */
[----:B------:R-:W-:-:S04]  /*0190*/  LOP3.LUT R0, R0, 0x3fc, RZ, 0xc0, !PT ;  /* 0x000003fc00007812 */ /* 0x000fc800078ec0ff */
[----:B0-----:R-:W-:-:S04]  /*01a0*/  IADD3 R4, P0, PT, R0, UR4, RZ ;  /* 0x0000000400047c10 */ /* 0x001fc8000ff1e0ff */
[----:B------:R-:W-:-:S05]  /*01b0*/  IADD3.X R5, PT, PT, RZ, UR5, RZ, P0, !PT ;  /* 0x00000005ff057c10 */ /* 0x000fca00087fe4ff */
[----:B------:R0:W5:Y:S01]  /*01c0*/  LDG.E R3, desc[UR36][R4.64] ;  /* 0x0000002404037981 */ /* 0x000162000c1e1900 */
[----:B------:R-:W-:Y:S01]  /*01d0*/  HFMA2 R0, -RZ, RZ, 0, 0 ;  /* 0x00000000ff007431 */ /* 0x000fe200000001ff */
[----:B------:R-:W-:Y:S06]  /*01e0*/  BSSY.RECONVERGENT B0, `(.L_x_2) ;  /* 0x0000144000007945 */ /* 0x000fec0003800200 */
.L_x_3:
[----:B-----5:R-:W-:Y:S01]  /*01f0*/  FADD R3, R3, 1 ;  /* 0x3f80000003037421 */ /* 0x020fe20000000000 */
[----:B------:R-:W-:-:S03]  /*0200*/  IADD3 R0, PT, PT, R0, 0x140, RZ ;  /* 0x0000014000007810 */ /* 0x000fc60007ffe0ff */
[----:B------:R-:W-:Y:S01]  /*0210*/  FADD R3, R3, 1 ;  /* 0x3f80000003037421 */ /* 0x000fe20000000000 */
[----:B------:R-:W-:-:S03]  /*0220*/  ISETP.NE.AND P0, PT, R0, 0x989680, PT ;  /* 0x009896800000780c */ /* 0x000fc60003f05270 */
[----:B------:R-:W-:-:S04]  /*0230*/  FADD R3, R3, 1 ;  /* 0x3f80000003037421 */ /* 0x000fc80000000000 */
        /* <DEDUP_REMOVED lines=316> */
[----:B------:R-:W-:Y:S01]  /*1600*/  FADD R3, R3, 1 ;  /* 0x3f80000003037421 */ /* 0x000fe20000000000 */
[----:B------:R-:W-:Y:S06]  /*1610*/  @P0 BRA `(.L_x_3) ;  /* 0xffffffe800f40947 */ /* 0x000fec000383ffff */
[----:B------:R-:W-:Y:S05]  /*1620*/  BSYNC.RECONVERGENT B0 ;  /* 0x0000000000007941 */ /* 0x000fea0003800200 */
.L_x_2:
[----:B------:R-:W-:Y:S01]  /*1630*/  ISETP.NE.AND P0, PT, R17, RZ, PT ;  /* 0x000000ff1100720c */ /* 0x000fe20003f05270 */
[----:B------:R1:W-:-:S12]  /*1640*/  STG.E desc[UR36][R4.64], R3 ;  /* 0x0000000304007986 */ /* 0x0003d8000c101924 */
[----:B-1----:R-:W-:Y:S05]  /*1650*/  @P0 EXIT ;  /* 0x000000000000094d */ /* 0x002fea0003800000 */
[----:B------:R-:W1:Y:S01]  /*1660*/  LDC R0, c[0x0][0x388] ;  /* 0x0000e200ff007b82 */ /* 0x000e620000000800 */
[----:B------:R-:W-:Y:S01]  /*1670*/  MOV R3, 0x0 ;  /* 0x0000000000037802 */ /* 0x000fe20000000f00 */
[----:B------:R-:W0:Y:S01]  /*1680*/  LDCU.64 UR4, c[0x4][0x18] ;  /* 0x01000300ff0477ac */ /* 0x000e220008000a00 */
[----:B------:R-:W-:Y:S02]  /*1690*/  MOV R6, R16 ;  /* 0x0000001000067202 */ /* 0x000fe40000000f00 */
[----:B------:R-:W-:-:S03]  /*16a0*/  MOV R7, R2 ;  /* 0x0000000200077202 */ /* 0x000fc60000000f00 */
[----:B------:R2:W3:Y:S01]  /*16b0*/  LDC.64 R8, c[0x4][R3] ;  /* 0x0100000003087b82 */ /* 0x0004e20000000a00 */
[----:B0-----:R-:W-:Y:S02]  /*16c0*/  MOV R4, UR4 ;  /* 0x0000000400047c02 */ /* 0x001fe40008000f00 */
[----:B------:R-:W-:Y:S01]  /*16d0*/  MOV R5, UR5 ;  /* 0x0000000500057c02 */ /* 0x000fe20008000f00 */
[----:B-1----:R2:W-:Y:S06]  /*16e0*/  STL [R1], R0 ;  /* 0x0000000001007387 */ /* 0x0025ec0000100800 */
[----:B------:R-:W-:-:S07]  /*16f0*/  LEPC R20, `(.L_x_4) ;  /* 0x000000001014794e */ /* 0x000fce0000000000 */
[----:B--23--:R-:W-:Y:S05]  /*1700*/  CALL.ABS.NOINC R8 ;  /* 0x0000000008007343 */ /* 0x00cfea0003c00000 */
.L_x_4:
[----:B------:R-:W-:Y:S05]  /*1710*/  EXIT ;  /* 0x000000000000794d */ /* 0x000fea0003800000 */
.L_x_5:
[----:B------:R-:W-:-:S00]  /*1720*/  BRA `(.L_x_5) ;  /* 0xfffffffc00fc7947 */ /* 0x000fc0000383ffff */
[----:B------:R-:W-:-:S00]  /*1730*/  NOP ;  /* 0x0000000000007918 */ /* 0x000fc00000000000 */
        /* <DEDUP_REMOVED lines=12> */
.L_x_8:


//--------------------- .text._Z12tiny_defaultv   --------------------------
	.section	.text._Z12tiny_defaultv,"ax",@progbits
	.align	128
        .global         _Z12tiny_defaultv
        .type           _Z12tiny_defaultv,@function
        .size           _Z12tiny_defaultv,(.L_x_9 - _Z12tiny_defaultv)
        .other          _Z12tiny_defaultv,@"STO_CUDA_ENTRY STV_DEFAULT"
_Z12tiny_defaultv:
.text._Z12tiny_defaultv:
[----:B------:R-:W0:Y:S01]  /*0000*/  LDC R1, c[0x0][0x37c] ;  /* 0x0000df00ff017b82 */ /* 0x000e220000000800 */
[----:B------:R-:W1:Y:S01]  /*0010*/  S2R R8, SR_TID.X ;  /* 0x0000000000087919 */ /* 0x000e620000002100 */
[----:B0-----:R-:W-:Y:S01]  /*0020*/  VIADD R1, R1, 0xfffffff8 ;  /* 0xfffffff801017836 */ /* 0x001fe20000000000 */
[----:B------:R-:W-:Y:S01]  /*0030*/  MOV R0, 0x0 ;  /* 0x0000000000007802 */ /* 0x000fe20000000f00 */
[----:B------:R-:W0:Y:S04]  /*0040*/  LDCU UR4, c[0x0][0x2f8] ;  /* 0x00005f00ff0477ac */ /* 0x000e280008000800 */
[----:B------:R2:W3:Y:S01]  /*0050*/  LDC.64 R2, c[0x4][R0] ;  /* 0x0100000000027b82 */ /* 0x0004e20000000a00 */
[----:B------:R-:W4:Y:S01]  /*0060*/  LDCU.64 UR6, c[0x4][0x8] ;  /* 0x01000100ff0677ac */ /* 0x000f220008000a00 */
[----:B------:R-:W5:Y:S01]  /*0070*/  LDCU UR5, c[0x0][0x2fc] ;  /* 0x00005f80ff0577ac */ /* 0x000f620008000800 */
[----:B0-----:R-:W-:Y:S01]  /*0080*/  IADD3 R6, P0, PT, R1, UR4, RZ ;  /* 0x0000000401067c10 */ /* 0x001fe2000ff1e0ff */
[----:B----4-:R-:W-:Y:S01]  /*0090*/  IMAD.U32 R4, RZ, RZ, UR6 ;  /* 0x00000006ff047e24 */ /* 0x010fe2000f8e00ff */
[----:B------:R-:W-:-:S03]  /*00a0*/  MOV R5, UR7 ;  /* 0x0000000700057c02 */ /* 0x000fc60008000f00 */
[----:B-----5:R-:W-:Y:S01]  /*00b0*/  IMAD.X R7, RZ, RZ, UR5, P0 ;  /* 0x00000005ff077e24 */ /* 0x020fe200080e06ff */
[----:B-1----:R2:W-:Y:S07]  /*00c0*/  STL [R1], R8 ;  /* 0x0000000801007387 */ /* 0x0025ee0000100800 */
[----:B------:R-:W-:-:S07]  /*00d0*/  LEPC R20, `(.L_x_6) ;  /* 0x000000001014794e */ /* 0x000fce0000000000 */
[----:B--23--:R-:W-:Y:S05]  /*00e0*/  CALL.ABS.NOINC R2 ;  /* 0x0000000002007343 */ /* 0x00cfea0003c00000 */
.L_x_6:
[----:B------:R-:W-:Y:S05]  /*00f0*/  EXIT ;  /* 0x000000000000794d */ /* 0x000fea0003800000 */
.L_x_7:
        /* <DEDUP_REMOVED lines=16> */
.L_x_9:


//--------------------- .nv.global.init           --------------------------
	.section	.nv.global.init,"aw",@progbits
.nv.global.init:
	.type		$str$2,@object
	.size		$str$2,($str$1 - $str$2)
$str$2:
        /*0000*/ 	.byte	0x5b, 0x77, 0x6f, 0x72, 0x6b, 0x65, 0x72, 0x20, 0x25, 0x64, 0x5d, 0x20, 0x62, 0x6c, 0x6f, 0x63
        /*0010*/ 	.byte	0x6b, 0x20, 0x65, 0x6e, 0x64, 0x0a, 0x00
	.type		$str$1,@object
	.size		$str$1,($str - $str$1)
$str$1:
        /*0017*/ 	.byte	0x5b, 0x77, 0x6f, 0x72, 0x6b, 0x65, 0x72, 0x20, 0x25, 0x64, 0x5d, 0x20, 0x62, 0x6c, 0x6f, 0x63
        /*0027*/ 	.byte	0x6b, 0x20, 0x73, 0x74, 0x61, 0x72, 0x74, 0x0a, 0x00
	.type		$str,@object
	.size		$str,(.L_0 - $str)
$str:
        /*0030*/ 	.byte	0x5b, 0x64, 0x65, 0x66, 0x61, 0x75, 0x6c, 0x74, 0x20, 0x73, 0x74, 0x72, 0x65, 0x61, 0x6d, 0x5d
        /*0040*/ 	.byte	0x20, 0x74, 0x68, 0x72, 0x65, 0x61, 0x64, 0x20, 0x25, 0x64, 0x0a, 0x00
.L_0:


//--------------------- .nv.shared.reserved.0     --------------------------
	.section	.nv.shared.reserved.0,"aw",@nobits
	.weak		__nv_reservedSMEM_offset_0_alias
	.size		__nv_reservedSMEM_offset_0_alias, 0, 64
	.other		__nv_reservedSMEM_offset_0_alias,@"STO_CUDA_RESERVED_SHARED STV_DEFAULT"
__nv_reservedSMEM_offset_0_alias:
	.zero		0
	.zero		64


//--------------------- .nv.constant0._Z6workerPfi --------------------------
	.section	.nv.constant0._Z6workerPfi,"a",@progbits
	.sectionflags	@""
	.align	4
.nv.constant0._Z6workerPfi:
	.zero		908


//--------------------- .nv.constant0._Z12tiny_defaultv --------------------------
	.section	.nv.constant0._Z12tiny_defaultv,"a",@progbits
	.sectionflags	@""
	.align	4
.nv.constant0._Z12tiny_defaultv:
	.zero		896


//--------------------- SYMBOLS --------------------------

	.type		.nv.reservedSmem.offset0,@object
	.size		.nv.reservedSmem.offset0,0x4
	.type		vprintf,@function
